//
// Generated by NVIDIA NVVM Compiler
//
// Compiler Build ID: CL-36424714
// Cuda compilation tools, release 13.0, V13.0.88
// Based on NVVM 20.0.0
//

.version 9.0
.target sm_100
.address_size 64

	// .globl	_Z7iteratePc

.visible .entry _Z7iteratePc(
	.param .u64 .ptr .align 1 _Z7iteratePc_param_0
)
{
	.reg .pred 	%p<11>;
	.reg .b16 	%rs<2>;
	.reg .b32 	%r<15>;
	.reg .b32 	%f<121>;
	.reg .b64 	%rd<5>;

	ld.param.u64 	%rd1, [_Z7iteratePc_param_0];
	mov.u32 	%r5, %ctaid.x;
	mov.u32 	%r6, %ntid.x;
	mov.u32 	%r7, %tid.x;
	mad.lo.s32 	%r1, %r5, %r6, %r7;
	mul.hi.s32 	%r8, %r1, 1717986919;
	shr.u32 	%r9, %r8, 31;
	shr.s32 	%r10, %r8, 5;
	add.s32 	%r11, %r10, %r9;
	cvt.rn.f32.s32 	%f7, %r11;
	div.rn.f32 	%f8, %f7, 0fC2340000;
	add.f32 	%f9, %f8, 0f00000000;
	mul.f32 	%f119, %f9, 0f3FE38E39;
	mul.lo.s32 	%r12, %r11, 80;
	sub.s32 	%r13, %r1, %r12;
	cvt.rn.f32.s32 	%f10, %r13;
	div.rn.f32 	%f11, %f10, 0f42A00000;
	add.f32 	%f12, %f11, 0f00000000;
	mul.f32 	%f120, %f12, 0f40800000;
	mov.b32 	%r14, 0;
$L__BB0_1:
	abs.f32 	%f13, %f120;
	abs.f32 	%f14, %f119;
	max.f32 	%f16, %f13, %f14;
	setp.ltu.f32 	%p1, %f16, 0f40000000;
	selp.f32 	%f17, 0f00000000, 0f40000000, %p1;
	mul.f32 	%f18, %f120, %f120;
	mul.f32 	%f19, %f119, %f119;
	sub.f32 	%f20, %f18, %f19;
	selp.f32 	%f21, 0f3F800000, 0f00000000, %p1;
	fma.rn.f32 	%f22, %f20, %f21, %f17;
	add.f32 	%f23, %f120, %f120;
	mul.f32 	%f24, %f23, %f119;
	fma.rn.f32 	%f25, %f24, %f21, %f17;
	abs.f32 	%f26, %f22;
	abs.f32 	%f27, %f25;
	max.f32 	%f29, %f26, %f27;
	setp.ltu.f32 	%p2, %f29, 0f40000000;
	selp.f32 	%f30, 0f00000000, 0f40000000, %p2;
	mul.f32 	%f31, %f22, %f22;
	mul.f32 	%f32, %f25, %f25;
	sub.f32 	%f33, %f31, %f32;
	selp.f32 	%f34, 0f3F800000, 0f00000000, %p2;
	fma.rn.f32 	%f35, %f33, %f34, %f30;
	add.f32 	%f36, %f22, %f22;
	mul.f32 	%f37, %f36, %f25;
	fma.rn.f32 	%f38, %f37, %f34, %f30;
	abs.f32 	%f39, %f35;
	abs.f32 	%f40, %f38;
	max.f32 	%f42, %f39, %f40;
	setp.ltu.f32 	%p3, %f42, 0f40000000;
	selp.f32 	%f43, 0f00000000, 0f40000000, %p3;
	mul.f32 	%f44, %f35, %f35;
	mul.f32 	%f45, %f38, %f38;
	sub.f32 	%f46, %f44, %f45;
	selp.f32 	%f47, 0f3F800000, 0f00000000, %p3;
	fma.rn.f32 	%f48, %f46, %f47, %f43;
	add.f32 	%f49, %f35, %f35;
	mul.f32 	%f50, %f49, %f38;
	fma.rn.f32 	%f51, %f50, %f47, %f43;
	abs.f32 	%f52, %f48;
	abs.f32 	%f53, %f51;
	max.f32 	%f55, %f52, %f53;
	setp.ltu.f32 	%p4, %f55, 0f40000000;
	selp.f32 	%f56, 0f00000000, 0f40000000, %p4;
	mul.f32 	%f57, %f48, %f48;
	mul.f32 	%f58, %f51, %f51;
	sub.f32 	%f59, %f57, %f58;
	selp.f32 	%f60, 0f3F800000, 0f00000000, %p4;
	fma.rn.f32 	%f61, %f59, %f60, %f56;
	add.f32 	%f62, %f48, %f48;
	mul.f32 	%f63, %f62, %f51;
	fma.rn.f32 	%f64, %f63, %f60, %f56;
	abs.f32 	%f65, %f61;
	abs.f32 	%f66, %f64;
	max.f32 	%f68, %f65, %f66;
	setp.ltu.f32 	%p5, %f68, 0f40000000;
	selp.f32 	%f69, 0f00000000, 0f40000000, %p5;
	mul.f32 	%f70, %f61, %f61;
	mul.f32 	%f71, %f64, %f64;
	sub.f32 	%f72, %f70, %f71;
	selp.f32 	%f73, 0f3F800000, 0f00000000, %p5;
	fma.rn.f32 	%f74, %f72, %f73, %f69;
	add.f32 	%f75, %f61, %f61;
	mul.f32 	%f76, %f75, %f64;
	fma.rn.f32 	%f77, %f76, %f73, %f69;
	abs.f32 	%f78, %f74;
	abs.f32 	%f79, %f77;
	max.f32 	%f81, %f78, %f79;
	setp.ltu.f32 	%p6, %f81, 0f40000000;
	selp.f32 	%f82, 0f00000000, 0f40000000, %p6;
	mul.f32 	%f83, %f74, %f74;
	mul.f32 	%f84, %f77, %f77;
	sub.f32 	%f85, %f83, %f84;
	selp.f32 	%f86, 0f3F800000, 0f00000000, %p6;
	fma.rn.f32 	%f87, %f85, %f86, %f82;
	add.f32 	%f88, %f74, %f74;
	mul.f32 	%f89, %f88, %f77;
	fma.rn.f32 	%f90, %f89, %f86, %f82;
	abs.f32 	%f91, %f87;
	abs.f32 	%f92, %f90;
	max.f32 	%f94, %f91, %f92;
	setp.ltu.f32 	%p7, %f94, 0f40000000;
	selp.f32 	%f95, 0f00000000, 0f40000000, %p7;
	mul.f32 	%f96, %f87, %f87;
	mul.f32 	%f97, %f90, %f90;
	sub.f32 	%f98, %f96, %f97;
	selp.f32 	%f99, 0f3F800000, 0f00000000, %p7;
	fma.rn.f32 	%f100, %f98, %f99, %f95;
	add.f32 	%f101, %f87, %f87;
	mul.f32 	%f102, %f101, %f90;
	fma.rn.f32 	%f103, %f102, %f99, %f95;
	abs.f32 	%f104, %f100;
	abs.f32 	%f105, %f103;
	max.f32 	%f107, %f104, %f105;
	setp.ltu.f32 	%p8, %f107, 0f40000000;
	selp.f32 	%f108, 0f00000000, 0f40000000, %p8;
	mul.f32 	%f109, %f100, %f100;
	mul.f32 	%f110, %f103, %f103;
	sub.f32 	%f111, %f109, %f110;
	selp.f32 	%f112, 0f3F800000, 0f00000000, %p8;
	fma.rn.f32 	%f120, %f111, %f112, %f108;
	add.f32 	%f113, %f100, %f100;
	mul.f32 	%f114, %f113, %f103;
	fma.rn.f32 	%f119, %f114, %f112, %f108;
	add.s32 	%r14, %r14, 8;
	setp.ne.s32 	%p9, %r14, 100000;
	@%p9 bra 	$L__BB0_1;
	cvta.to.global.u64 	%rd2, %rd1;
	abs.f32 	%f115, %f120;
	abs.f32 	%f116, %f119;
	max.f32 	%f118, %f115, %f116;
	setp.ge.f32 	%p10, %f118, 0f40000000;
	selp.b16 	%rs1, 32, 48, %p10;
	cvt.s64.s32 	%rd3, %r1;
	add.s64 	%rd4, %rd2, %rd3;
	st.global.u8 	[%rd4], %rs1;
	ret;

}


// ===== COMPILED SASS (sm_100) =====

	.target	sm_100

	.elftype	@"ET_EXEC"


//--------------------- .note.nv.tkinfo           --------------------------
	.section	.note.nv.tkinfo,"",@"SHT_NOTE"
	.sectionflags	@"SHF_NOTE_NV_TKINFO"
	.tkinfo
        /*0018*/ 	.word	0x00000002
        /*0030*/ 	.string	""
        /*0030*/ 	.string	"ptxas"
        /*0030*/ 	.string	"Cuda compilation tools, release 13.0, V13.0.88"
        /*0030*/ 	.string	"Build cuda_13.0.r13.0/compiler.36424714_0"
        /*0030*/ 	.string	"-arch sm_100 -m 64 "



//--------------------- .note.nv.cuinfo           --------------------------
	.section	.note.nv.cuinfo,"",@"SHT_NOTE"
	.sectionflags	@"SHF_NOTE_NV_CUINFO"
        /*0018*/ 	.short	0x0002
        /*001a*/ 	.short	0x0064
        /*001c*/ 	.short	0x0082
	.zero		2


//--------------------- .nv.info                  --------------------------
	.section	.nv.info,"",@"SHT_CUDA_INFO"
	.align	4


	//----- nvinfo : EIATTR_REGCOUNT
	.align		4
        /*0000*/ 	.byte	0x04, 0x2f
        /*0002*/ 	.short	(.L_1 - .L_0)
	.align		4
.L_0:
        /*0004*/ 	.word	index@(_Z7iteratePc)
        /*0008*/ 	.word	0x00000011


	//----- nvinfo : EIATTR_FRAME_SIZE
	.align		4
.L_1:
        /*000c*/ 	.byte	0x04, 0x11
        /*000e*/ 	.short	(.L_3 - .L_2)
	.align		4
.L_2:
        /*0010*/ 	.word	index@($__internal_0_$__cuda_sm3x_div_rn_noftz_f32_slowpath)
        /*0014*/ 	.word	0x00000000


	//----- nvinfo : EIATTR_FRAME_SIZE
	.align		4
.L_3:
        /*0018*/ 	.byte	0x04, 0x11
        /*001a*/ 	.short	(.L_5 - .L_4)
	.align		4
.L_4:
        /*001c*/ 	.word	index@(_Z7iteratePc)
        /*0020*/ 	.word	0x00000000


	//----- nvinfo : EIATTR_MIN_STACK_SIZE
	.align		4
.L_5:
        /*0024*/ 	.byte	0x04, 0x12
        /*0026*/ 	.short	(.L_7 - .L_6)
	.align		4
.L_6:
        /*0028*/ 	.word	index@(_Z7iteratePc)
        /*002c*/ 	.word	0x00000000
.L_7:


//--------------------- .nv.compat                --------------------------
	.section	.nv.compat,"",@"SHT_CUDA_COMPAT_INFO"
	.align	4
        /*0000*/ 	.byte	0x02, 0x09, 0x00, 0x00, 0x02, 0x02, 0x01, 0x00, 0x02, 0x05, 0x05, 0x00, 0x03, 0x07, 0x01, 0x01
        /*0010*/ 	.byte	0x02, 0x03, 0x00, 0x00, 0x02, 0x06, 0x01, 0x00, 0x04, 0x0b, 0x08, 0x00, 0x01, 0x00, 0x00, 0x00
        /*0020*/ 	.byte	0x00, 0x00, 0x00, 0x00


//--------------------- .nv.info._Z7iteratePc     --------------------------
	.section	.nv.info._Z7iteratePc,"",@"SHT_CUDA_INFO"
	.sectionflags	@""
	.align	4


	//----- nvinfo : EIATTR_CUDA_API_VERSION
	.align		4
        /*0000*/ 	.byte	0x04, 0x37
        /*0002*/ 	.short	(.L_9 - .L_8)
.L_8:
        /*0004*/ 	.word	0x00000082


	//----- nvinfo : EIATTR_KPARAM_INFO
	.align		4
.L_9:
        /*0008*/ 	.byte	0x04, 0x17
        /*000a*/ 	.short	(.L_11 - .L_10)
.L_10:
        /*000c*/ 	.word	0x00000000
        /*0010*/ 	.short	0x0000
        /*0012*/ 	.short	0x0000
        /*0014*/ 	.byte	0x00, 0xf5, 0x21, 0x00


	//----- nvinfo : EIATTR_SPARSE_MMA_MASK
	.align		4
.L_11:
        /*0018*/ 	.byte	0x03, 0x50
        /*001a*/ 	.short	0x0000


	//----- nvinfo : EIATTR_MAXREG_COUNT
	.align		4
        /*001c*/ 	.byte	0x03, 0x1b
        /*001e*/ 	.short	0x00ff


	//----- nvinfo : EIATTR_MERCURY_ISA_VERSION
	.align		4
        /*0020*/ 	.byte	0x03, 0x5f
        /*0022*/ 	.short	0x0101


	//----- nvinfo : EIATTR_VRC_CTA_INIT_COUNT
	.align		4
        /*0024*/ 	.byte	0x02, 0x4a
	.zero		1
	.zero		1


	//----- nvinfo : EIATTR_EXIT_INSTR_OFFSETS
	.align		4
        /*0028*/ 	.byte	0x04, 0x1c
        /*002a*/ 	.short	(.L_13 - .L_12)


	//   ....[0]....
.L_12:
        /*002c*/ 	.word	0x000008a0


	//----- nvinfo : EIATTR_CRS_STACK_SIZE
	.align		4
.L_13:
        /*0030*/ 	.byte	0x04, 0x1e
        /*0032*/ 	.short	(.L_15 - .L_14)
.L_14:
        /*0034*/ 	.word	0x00000000


	//----- nvinfo : EIATTR_CBANK_PARAM_SIZE
	.align		4
.L_15:
        /*0038*/ 	.byte	0x03, 0x19
        /*003a*/ 	.short	0x0008


	//----- nvinfo : EIATTR_PARAM_CBANK
	.align		4
        /*003c*/ 	.byte	0x04, 0x0a
        /*003e*/ 	.short	(.L_17 - .L_16)
	.align		4
.L_16:
        /*0040*/ 	.word	index@(.nv.constant0._Z7iteratePc)
        /*0044*/ 	.short	0x0380
        /*0046*/ 	.short	0x0008


	//----- nvinfo : EIATTR_SW_WAR
	.align		4
.L_17:
        /*0048*/ 	.byte	0x04, 0x36
        /*004a*/ 	.short	(.L_19 - .L_18)
.L_18:
        /*004c*/ 	.word	0x00000008
.L_19:


//--------------------- .nv.callgraph             --------------------------
	.section	.nv.callgraph,"",@"SHT_CUDA_CALLGRAPH"
	.align	4
	.sectionentsize	8
	.align		4
        /*0000*/ 	.word	0x00000000
	.align		4
        /*0004*/ 	.word	0xffffffff
	.align		4
        /*0008*/ 	.word	0x00000000
	.align		4
        /*000c*/ 	.word	0xfffffffe
	.align		4
        /*0010*/ 	.word	0x00000000
	.align		4
        /*0014*/ 	.word	0xfffffffd
	.align		4
        /*0018*/ 	.word	0x00000000
	.align		4
        /*001c*/ 	.word	0xfffffffc


//--------------------- .text._Z7iteratePc        --------------------------
	.section	.text._Z7iteratePc,"ax",@progbits
	.align	128
        .global         _Z7iteratePc
        .type           _Z7iteratePc,@function
        .size           _Z7iteratePc,(.L_x_17 - _Z7iteratePc)
        .other          _Z7iteratePc,@"STO_CUDA_ENTRY STV_DEFAULT"
_Z7iteratePc:
.text._Z7iteratePc:
[----:B------:R-:W-:Y:S01]  /*0000*/  LDC R1, c[0x0][0x37c] ;  /* 0x0000df00ff017b82 */ /* 0x000fe20000000800 */
[----:B------:R-:W0:Y:S07]  /*0010*/  S2R R3, SR_TID.X ;  /* 0x0000000000037919 */ /* 0x000e2e0000002100 */
[----:B------:R-:W0:Y:S01]  /*0020*/  S2UR UR4, SR_CTAID.X ;  /* 0x00000000000479c3 */ /* 0x000e220000002500 */
[----:B------:R-:W-:Y:S01]  /*0030*/  IMAD.MOV.U32 R4, RZ, RZ, 0x3cb60b61 ;  /* 0x3cb60b61ff047424 */ /* 0x000fe200078e00ff */
[----:B------:R-:W-:Y:S06]  /*0040*/  BSSY.RECONVERGENT B0, `(.L_x_0) ;  /* 0x0000013000007945 */ /* 0x000fec0003800200 */
[----:B------:R-:W0:Y:S02]  /*0050*/  LDC R2, c[0x0][0x360] ;  /* 0x0000d800ff027b82 */ /* 0x000e240000000800 */
[----:B0-----:R-:W-:-:S02]  /*0060*/  IMAD R2, R2, UR4, R3 ;  /* 0x0000000402027c24 */ /* 0x001fc4000f8e0203 */
[----:B------:R-:W-:Y:S02]  /*0070*/  IMAD.MOV.U32 R3, RZ, RZ, 0x42340000 ;  /* 0x42340000ff037424 */ /* 0x000fe400078e00ff */
[----:B------:R-:W-:-:S04]  /*0080*/  IMAD.HI R5, R2, 0x66666667, RZ ;  /* 0x6666666702057827 */ /* 0x000fc800078e02ff */
[----:B------:R-:W-:Y:S01]  /*0090*/  FFMA R3, -R4, R3, 1 ;  /* 0x3f80000004037423 */ /* 0x000fe20000000103 */
[----:B------:R-:W-:-:S03]  /*00a0*/  SHF.R.U32.HI R0, RZ, 0x1f, R5 ;  /* 0x0000001fff007819 */ /* 0x000fc60000011605 */
[----:B------:R-:W-:Y:S01]  /*00b0*/  FFMA R3, R3, -R4, -0.022222222760319709778 ;  /* 0xbcb60b6103037423 */ /* 0x000fe20000000804 */
[----:B------:R-:W-:-:S04]  /*00c0*/  LEA.HI.SX32 R5, R5, R0, 0x1b ;  /* 0x0000000005057211 */ /* 0x000fc800078fdaff */
[----:B------:R-:W-:-:S04]  /*00d0*/  I2FP.F32.S32 R0, R5 ;  /* 0x0000000500007245 */ /* 0x000fc80000201400 */
[----:B------:R-:W0:Y:S01]  /*00e0*/  FCHK P0, R0, -45 ;  /* 0xc234000000007902 */ /* 0x000e220000000000 */
[----:B------:R-:W-:-:S04]  /*00f0*/  FFMA R4, R0, R3, RZ ;  /* 0x0000000300047223 */ /* 0x000fc800000000ff */
[----:B------:R-:W-:-:S04]  /*0100*/  FFMA R6, R4, 45, R0 ;  /* 0x4234000004067823 */ /* 0x000fc80000000000 */
[----:B------:R-:W-:Y:S01]  /*0110*/  FFMA R3, R3, R6, R4 ;  /* 0x0000000603037223 */ /* 0x000fe20000000004 */
[----:B0-----:R-:W-:Y:S06]  /*0120*/  @!P0 BRA `(.L_x_1) ;  /* 0x0000000000108947 */ /* 0x001fec0003800000 */
[----:B------:R-:W-:Y:S01]  /*0130*/  IMAD.MOV.U32 R3, RZ, RZ, -0x3dcc0000 ;  /* 0xc2340000ff037424 */ /* 0x000fe200078e00ff */
[----:B------:R-:W-:-:S07]  /*0140*/  MOV R6, 0x160 ;  /* 0x0000016000067802 */ /* 0x000fce0000000f00 */
[----:B------:R-:W-:Y:S05]  /*0150*/  CALL.REL.NOINC `($__internal_0_$__cuda_sm3x_div_rn_noftz_f32_slowpath) ;  /* 0x0000000400d47944 */ /* 0x000fea0003c00000 */
[----:B------:R-:W-:-:S07]  /*0160*/  MOV R3, R0 ;  /* 0x0000000000037202 */ /* 0x000fce0000000f00 */
.L_x_1:
[----:B------:R-:W-:Y:S05]  /*0170*/  BSYNC.RECONVERGENT B0 ;  /* 0x0000000000007941 */ /* 0x000fea0003800200 */
.L_x_0:
[----:B------:R-:W-:Y:S02]  /*0180*/  IMAD R0, R5, -0x50, R2 ;  /* 0xffffffb005007824 */ /* 0x000fe400078e0202 */
[----:B------:R-:W-:Y:S01]  /*0190*/  FADD R3, RZ, R3 ;  /* 0x00000003ff037221 */ /* 0x000fe20000000000 */
[----:B------:R-:W-:Y:S01]  /*01a0*/  IMAD.MOV.U32 R7, RZ, RZ, 0x3c4ccccd ;  /* 0x3c4ccccdff077424 */ /* 0x000fe200078e00ff */
[----:B------:R-:W-:Y:S01]  /*01b0*/  BSSY.RECONVERGENT B0, `(.L_x_2) ;  /* 0x000000f000007945 */ /* 0x000fe20003800200 */
[----:B------:R-:W-:Y:S01]  /*01c0*/  IMAD.MOV.U32 R4, RZ, RZ, 0x42a00000 ;  /* 0x42a00000ff047424 */ /* 0x000fe200078e00ff */
[----:B------:R-:W-:-:S03]  /*01d0*/  I2FP.F32.S32 R0, R0 ;  /* 0x0000000000007245 */ /* 0x000fc60000201400 */
[----:B------:R-:W-:Y:S01]  /*01e0*/  FFMA R4, R7, -R4, 1 ;  /* 0x3f80000007047423 */ /* 0x000fe20000000804 */
[----:B------:R-:W0:Y:S03]  /*01f0*/  FCHK P0, R0, 80 ;  /* 0x42a0000000007902 */ /* 0x000e260000000000 */
[----:B------:R-:W-:Y:S01]  /*0200*/  FFMA R5, R4, R7, 0.012500000186264514923 ;  /* 0x3c4ccccd04057423 */ /* 0x000fe20000000007 */
[----:B------:R-:W-:-:S03]  /*0210*/  FMUL R4, R3, 1.7777777910232543945 ;  /* 0x3fe38e3903047820 */ /* 0x000fc60000400000 */
[----:B------:R-:W-:-:S04]  /*0220*/  FFMA R6, R0, R5, RZ ;  /* 0x0000000500067223 */ /* 0x000fc800000000ff */
[----:B------:R-:W-:-:S04]  /*0230*/  FFMA R7, R6, -80, R0 ;  /* 0xc2a0000006077823 */ /* 0x000fc80000000000 */
[----:B------:R-:W-:Y:S01]  /*0240*/  FFMA R5, R5, R7, R6 ;  /* 0x0000000705057223 */ /* 0x000fe20000000006 */
[----:B0-----:R-:W-:Y:S06]  /*0250*/  @!P0 BRA `(.L_x_3) ;  /* 0x0000000000108947 */ /* 0x001fec0003800000 */
[----:B------:R-:W-:Y:S01]  /*0260*/  HFMA2 R3, -RZ, RZ, 3.3125, 0 ;  /* 0x42a00000ff037431 */ /* 0x000fe200000001ff */
[----:B------:R-:W-:-:S07]  /*0270*/  MOV R6, 0x290 ;  /* 0x0000029000067802 */ /* 0x000fce0000000f00 */
[----:B------:R-:W-:Y:S05]  /*0280*/  CALL.REL.NOINC `($__internal_0_$__cuda_sm3x_div_rn_noftz_f32_slowpath) ;  /* 0x0000000400887944 */ /* 0x000fea0003c00000 */
[----:B------:R-:W-:-:S07]  /*0290*/  IMAD.MOV.U32 R5, RZ, RZ, R0 ;  /* 0x000000ffff057224 */ /* 0x000fce00078e0000 */
.L_x_3:
[----:B------:R-:W-:Y:S05]  /*02a0*/  BSYNC.RECONVERGENT B0 ;  /* 0x0000000000007941 */ /* 0x000fea0003800200 */
.L_x_2:
[----:B------:R-:W-:Y:S01]  /*02b0*/  FADD R5, RZ, R5 ;  /* 0x00000005ff057221 */ /* 0x000fe20000000000 */
[----:B------:R-:W0:Y:S03]  /*02c0*/  LDCU.64 UR6, c[0x0][0x358] ;  /* 0x00006b00ff0677ac */ /* 0x000e260008000a00 */
[----:B------:R-:W-:Y:S01]  /*02d0*/  FMUL R5, R5, 4 ;  /* 0x4080000005057820 */ /* 0x000fe20000400000 */
[----:B------:R-:W-:-:S06]  /*02e0*/  UMOV UR4, URZ ;  /* 0x000000ff00047c82 */ /* 0x000fcc0008000000 */
.L_x_4:
[CC--:B------:R-:W-:Y:S01]  /*02f0*/  FMNMX R0, |R5|.reuse, |R4|.reuse, !PT ;  /* 0x4000000405007209 */ /* 0x0c0fe20007800200 */
[-C--:B------:R-:W-:Y:S01]  /*0300*/  FMUL R6, R4, R4.reuse ;  /* 0x0000000404067220 */ /* 0x080fe20000400000 */
[C---:B------:R-:W-:Y:S01]  /*0310*/  FADD R7, R5.reuse, R5 ;  /* 0x0000000505077221 */ /* 0x040fe20000000000 */
[----:B------:R-:W-:Y:S01]  /*0320*/  UIADD3 UR4, UPT, UPT, UR4, 0x8, URZ ;  /* 0x0000000804047890 */ /* 0x000fe2000fffe0ff */
[C---:B------:R-:W-:Y:S01]  /*0330*/  FSETP.GE.AND P0, PT, R0.reuse, 2, PT ;  /* 0x400000000000780b */ /* 0x040fe20003f06000 */
[----:B------:R-:W-:Y:S01]  /*0340*/  FFMA R5, R5, R5, -R6 ;  /* 0x0000000505057223 */ /* 0x000fe20000000806 */
[----:B------:R-:W-:Y:S01]  /*0350*/  FSET.BF.LTU.AND R3, R0, 2, PT ;  /* 0x400000000003780a */ /* 0x000fe20003809000 */
[----:B------:R-:W-:Y:S01]  /*0360*/  FMUL R7, R7, R4 ;  /* 0x0000000407077220 */ /* 0x000fe20000400000 */
[----:B------:R-:W-:Y:S01]  /*0370*/  FSEL R0, RZ, 2, !P0 ;  /* 0x40000000ff007808 */ /* 0x000fe20004000000 */
[----:B------:R-:W-:-:S04]  /*0380*/  UISETP.NE.AND UP0, UPT, UR4, 0x186a0, UPT ;  /* 0x000186a00400788c */ /* 0x000fc8000bf05270 */
[--C-:B------:R-:W-:Y:S01]  /*0390*/  FFMA R5, R5, R3, R0.reuse ;  /* 0x0000000305057223 */ /* 0x100fe20000000000 */
[----:B------:R-:W-:-:S03]  /*03a0*/  FFMA R0, R3, R7, R0 ;  /* 0x0000000703007223 */ /* 0x000fc60000000000 */
[C---:B------:R-:W-:Y:S01]  /*03b0*/  FADD R7, R5.reuse, R5 ;  /* 0x0000000505077221 */ /* 0x040fe20000000000 */
[CC--:B------:R-:W-:Y:S01]  /*03c0*/  FMUL R4, R0.reuse, R0.reuse ;  /* 0x0000000000047220 */ /* 0x0c0fe20000400000 */
[C---:B------:R-:W-:Y:S02]  /*03d0*/  FMNMX R3, |R5|.reuse, |R0|, !PT ;  /* 0x4000000005037209 */ /* 0x040fe40007800200 */
[----:B------:R-:W-:Y:S01]  /*03e0*/  FMUL R7, R0, R7 ;  /* 0x0000000700077220 */ /* 0x000fe20000400000 */
[----:B------:R-:W-:Y:S01]  /*03f0*/  FFMA R4, R5, R5, -R4 ;  /* 0x0000000505047223 */ /* 0x000fe20000000804 */
[C---:B------:R-:W-:Y:S02]  /*0400*/  FSETP.GE.AND P0, PT, R3.reuse, 2, PT ;  /* 0x400000000300780b */ /* 0x040fe40003f06000 */
[----:B------:R-:W-:Y:S02]  /*0410*/  FSET.BF.LTU.AND R6, R3, 2, PT ;  /* 0x400000000306780a */ /* 0x000fe40003809000 */
[----:B------:R-:W-:-:S05]  /*0420*/  FSEL R3, RZ, 2, !P0 ;  /* 0x40000000ff037808 */ /* 0x000fca0004000000 */
        /* <DEDUP_REMOVED lines=61> */
[----:B------:R-:W-:Y:S01]  /*0800*/  FFMA R4, R7, R4, R0 ;  /* 0x0000000407047223 */ /* 0x000fe20000000000 */
[----:B------:R-:W-:Y:S06]  /*0810*/  BRA.U UP0, `(.L_x_4) ;  /* 0xfffffff900b47547 */ /* 0x000fec000b83ffff */
[----:B------:R-:W1:Y:S01]  /*0820*/  LDCU.64 UR4, c[0x0][0x380] ;  /* 0x00007000ff0477ac */ /* 0x000e620008000a00 */
[----:B------:R-:W-:Y:S01]  /*0830*/  FMNMX R5, |R4|, |R5|, !PT ;  /* 0x4000000504057209 */ /* 0x000fe20007800200 */
[----:B------:R-:W-:-:S03]  /*0840*/  IMAD.MOV.U32 R3, RZ, RZ, 0x20 ;  /* 0x00000020ff037424 */ /* 0x000fc600078e00ff */
[----:B------:R-:W-:-:S04]  /*0850*/  FSETP.GE.AND P0, PT, R5, 2, PT ;  /* 0x400000000500780b */ /* 0x000fc80003f06000 */
[----:B------:R-:W-:Y:S02]  /*0860*/  SEL R3, R3, 0x30, P0 ;  /* 0x0000003003037807 */ /* 0x000fe40000000000 */
[----:B-1----:R-:W-:-:S04]  /*0870*/  IADD3 R4, P1, PT, R2, UR4, RZ ;  /* 0x0000000402047c10 */ /* 0x002fc8000ff3e0ff */
[----:B------:R-:W-:-:S05]  /*0880*/  LEA.HI.X.SX32 R5, R2, UR5, 0x1, P1 ;  /* 0x0000000502057c11 */ /* 0x000fca00088f0eff */
[----:B0-----:R-:W-:Y:S01]  /*0890*/  STG.E.U8 desc[UR6][R4.64], R3 ;  /* 0x0000000304007986 */ /* 0x001fe2000c101106 */
[----:B------:R-:W-:Y:S05]  /*08a0*/  EXIT ;  /* 0x000000000000794d */ /* 0x000fea0003800000 */
        .weak           $__internal_0_$__cuda_sm3x_div_rn_noftz_f32_slowpath
        .type           $__internal_0_$__cuda_sm3x_div_rn_noftz_f32_slowpath,@function
        .size           $__internal_0_$__cuda_sm3x_div_rn_noftz_f32_slowpath,(.L_x_17 - $__internal_0_$__cuda_sm3x_div_rn_noftz_f32_slowpath)
$__internal_0_$__cuda_sm3x_div_rn_noftz_f32_slowpath:
[----:B------:R-:W-:Y:S01]  /*08b0*/  SHF.R.U32.HI R8, RZ, 0x17, R3 ;  /* 0x00000017ff087819 */ /* 0x000fe20000011603 */
[----:B------:R-:W-:Y:S01]  /*08c0*/  BSSY.RECONVERGENT B1, `(.L_x_5) ;  /* 0x0000062000017945 */ /* 0x000fe20003800200 */
[----:B------:R-:W-:Y:S02]  /*08d0*/  SHF.R.U32.HI R7, RZ, 0x17, R0 ;  /* 0x00000017ff077819 */ /* 0x000fe40000011600 */
[----:B------:R-:W-:Y:S02]  /*08e0*/  LOP3.LUT R12, R8, 0xff, RZ, 0xc0, !PT ;  /* 0x000000ff080c7812 */ /* 0x000fe400078ec0ff */
[----:B------:R-:W-:Y:S02]  /*08f0*/  LOP3.LUT R10, R7, 0xff, RZ, 0xc0, !PT ;  /* 0x000000ff070a7812 */ /* 0x000fe400078ec0ff */
[----:B------:R-:W-:-:S03]  /*0900*/  IADD3 R9, PT, PT, R12, -0x1, RZ ;  /* 0xffffffff0c097810 */ /* 0x000fc60007ffe0ff */
[----:B------:R-:W-:Y:S01]  /*0910*/  VIADD R8, R10, 0xffffffff ;  /* 0xffffffff0a087836 */ /* 0x000fe20000000000 */
[----:B------:R-:W-:-:S04]  /*0920*/  ISETP.GT.U32.AND P0, PT, R9, 0xfd, PT ;  /* 0x000000fd0900780c */ /* 0x000fc80003f04070 */
[----:B------:R-:W-:-:S13]  /*0930*/  ISETP.GT.U32.OR P0, PT, R8, 0xfd, P0 ;  /* 0x000000fd0800780c */ /* 0x000fda0000704470 */
[----:B------:R-:W-:Y:S01]  /*0940*/  @!P0 IMAD.MOV.U32 R7, RZ, RZ, RZ ;  /* 0x000000ffff078224 */ /* 0x000fe200078e00ff */
[----:B------:R-:W-:Y:S06]  /*0950*/  @!P0 BRA `(.L_x_6) ;  /* 0x00000000005c8947 */ /* 0x000fec0003800000 */
[----:B------:R-:W-:Y:S02]  /*0960*/  FSETP.GTU.FTZ.AND P0, PT, |R0|, +INF , PT ;  /* 0x7f8000000000780b */ /* 0x000fe40003f1c200 */
[----:B------:R-:W-:-:S04]  /*0970*/  FSETP.GTU.FTZ.AND P1, PT, |R3|, +INF , PT ;  /* 0x7f8000000300780b */ /* 0x000fc80003f3c200 */
[----:B------:R-:W-:-:S13]  /*0980*/  PLOP3.LUT P0, PT, P0, P1, PT, 0xf8, 0x8f ;  /* 0x00000000008f781c */ /* 0x000fda0000703f70 */
[----:B------:R-:W-:Y:S05]  /*0990*/  @P0 BRA `(.L_x_7) ;  /* 0x00000004004c0947 */ /* 0x000fea0003800000 */
[----:B------:R-:W-:-:S13]  /*09a0*/  LOP3.LUT P0, RZ, R3, 0x7fffffff, R0, 0xc8, !PT ;  /* 0x7fffffff03ff7812 */ /* 0x000fda000780c800 */
[----:B------:R-:W-:Y:S05]  /*09b0*/  @!P0 BRA `(.L_x_8) ;  /* 0x00000004003c8947 */ /* 0x000fea0003800000 */
[C---:B------:R-:W-:Y:S02]  /*09c0*/  FSETP.NEU.FTZ.AND P2, PT, |R0|.reuse, +INF , PT ;  /* 0x7f8000000000780b */ /* 0x040fe40003f5d200 */
[----:B------:R-:W-:Y:S02]  /*09d0*/  FSETP.NEU.FTZ.AND P1, PT, |R3|, +INF , PT ;  /* 0x7f8000000300780b */ /* 0x000fe40003f3d200 */
[----:B------:R-:W-:-:S11]  /*09e0*/  FSETP.NEU.FTZ.AND P0, PT, |R0|, +INF , PT ;  /* 0x7f8000000000780b */ /* 0x000fd60003f1d200 */
[----:B------:R-:W-:Y:S05]  /*09f0*/  @!P1 BRA !P2, `(.L_x_8) ;  /* 0x00000004002c9947 */ /* 0x000fea0005000000 */
[----:B------:R-:W-:-:S04]  /*0a00*/  LOP3.LUT P2, RZ, R0, 0x7fffffff, RZ, 0xc0, !PT ;  /* 0x7fffffff00ff7812 */ /* 0x000fc8000784c0ff */
[----:B------:R-:W-:-:S13]  /*0a10*/  PLOP3.LUT P1, PT, P1, P2, PT, 0x2f, 0xf2 ;  /* 0x0000000000f2781c */ /* 0x000fda0000f24577 */
[----:B------:R-:W-:Y:S05]  /*0a20*/  @P1 BRA `(.L_x_9) ;  /* 0x0000000400181947 */ /* 0x000fea0003800000 */
[----:B------:R-:W-:-:S04]  /*0a30*/  LOP3.LUT P1, RZ, R3, 0x7fffffff, RZ, 0xc0, !PT ;  /* 0x7fffffff03ff7812 */ /* 0x000fc8000782c0ff */
[----:B------:R-:W-:-:S13]  /*0a40*/  PLOP3.LUT P0, PT, P0, P1, PT, 0x2f, 0xf2 ;  /* 0x0000000000f2781c */ /* 0x000fda0000702577 */
[----:B------:R-:W-:Y:S05]  /*0a50*/  @P0 BRA `(.L_x_10) ;  /* 0x0000000400000947 */ /* 0x000fea0003800000 */
[----:B------:R-:W-:Y:S02]  /*0a60*/  ISETP.GE.AND P0, PT, R8, RZ, PT ;  /* 0x000000ff0800720c */ /* 0x000fe40003f06270 */
[----:B------:R-:W-:-:S11]  /*0a70*/  ISETP.GE.AND P1, PT, R9, RZ, PT ;  /* 0x000000ff0900720c */ /* 0x000fd60003f26270 */
[----:B------:R-:W-:Y:S01]  /*0a80*/  @P0 MOV R7, RZ ;  /* 0x000000ff00070202 */ /* 0x000fe20000000f00 */
[----:B------:R-:W-:Y:S02]  /*0a90*/  @!P0 IMAD.MOV.U32 R7, RZ, RZ, -0x40 ;  /* 0xffffffc0ff078424 */ /* 0x000fe400078e00ff */
[----:B------:R-:W-:Y:S01]  /*0aa0*/  @!P0 FFMA R0, R0, 1.84467440737095516160e+19, RZ ;  /* 0x5f80000000008823 */ /* 0x000fe200000000ff */
[----:B------:R-:W-:Y:S01]  /*0ab0*/  @!P1 FFMA R3, R3, 1.84467440737095516160e+19, RZ ;  /* 0x5f80000003039823 */ /* 0x000fe200000000ff */
[----:B------:R-:W-:-:S07]  /*0ac0*/  @!P1 VIADD R7, R7, 0x40 ;  /* 0x0000004007079836 */ /* 0x000fce0000000000 */
.L_x_6:
[----:B------:R-:W-:Y:S01]  /*0ad0*/  LEA R8, R12, 0xc0800000, 0x17 ;  /* 0xc08000000c087811 */ /* 0x000fe200078eb8ff */
[----:B------:R-:W-:Y:S03]  /*0ae0*/  BSSY.RECONVERGENT B2, `(.L_x_11) ;  /* 0x0000036000027945 */ /* 0x000fe60003800200 */
[----:B------:R-:W-:Y:S01]  /*0af0*/  IADD3 R8, PT, PT, -R8, R3, RZ ;  /* 0x0000000308087210 */ /* 0x000fe20007ffe1ff */
[----:B------:R-:W-:-:S03]  /*0b00*/  VIADD R3, R10, 0xffffff81 ;  /* 0xffffff810a037836 */ /* 0x000fc60000000000 */
[----:B------:R0:W1:Y:S01]  /*0b10*/  MUFU.RCP R9, R8 ;  /* 0x0000000800097308 */ /* 0x0000620000001000 */
[----:B------:R-:W-:Y:S01]  /*0b20*/  FADD.FTZ R11, -R8, -RZ ;  /* 0x800000ff080b7221 */ /* 0x000fe20000010100 */
[C---:B------:R-:W-:Y:S01]  /*0b30*/  IMAD R0, R3.reuse, -0x800000, R0 ;  /* 0xff80000003007824 */ /* 0x040fe200078e0200 */
[----:B0-----:R-:W-:-:S05]  /*0b40*/  IADD3 R8, PT, PT, R3, 0x7f, -R12 ;  /* 0x0000007f03087810 */ /* 0x001fca0007ffe80c */
[----:B------:R-:W-:Y:S02]  /*0b50*/  IMAD.IADD R8, R8, 0x1, R7 ;  /* 0x0000000108087824 */ /* 0x000fe400078e0207 */
[----:B-1----:R-:W-:-:S04]  /*0b60*/  FFMA R10, R9, R11, 1 ;  /* 0x3f800000090a7423 */ /* 0x002fc8000000000b */
[----:B------:R-:W-:-:S04]  /*0b70*/  FFMA R14, R9, R10, R9 ;  /* 0x0000000a090e7223 */ /* 0x000fc80000000009 */
[----:B------:R-:W-:-:S04]  /*0b80*/  FFMA R9, R0, R14, RZ ;  /* 0x0000000e00097223 */ /* 0x000fc800000000ff */
[----:B------:R-:W-:-:S04]  /*0b90*/  FFMA R10, R11, R9, R0 ;  /* 0x000000090b0a7223 */ /* 0x000fc80000000000 */
[----:B------:R-:W-:-:S04]  /*0ba0*/  FFMA R9, R14, R10, R9 ;  /* 0x0000000a0e097223 */ /* 0x000fc80000000009 */
[----:B------:R-:W-:-:S04]  /*0bb0*/  FFMA R10, R11, R9, R0 ;  /* 0x000000090b0a7223 */ /* 0x000fc80000000000 */
[----:B------:R-:W-:-:S05]  /*0bc0*/  FFMA R0, R14, R10, R9 ;  /* 0x0000000a0e007223 */ /* 0x000fca0000000009 */
[----:B------:R-:W-:-:S04]  /*0bd0*/  SHF.R.U32.HI R3, RZ, 0x17, R0 ;  /* 0x00000017ff037819 */ /* 0x000fc80000011600 */
[----:B------:R-:W-:-:S04]  /*0be0*/  LOP3.LUT R3, R3, 0xff, RZ, 0xc0, !PT ;  /* 0x000000ff03037812 */ /* 0x000fc800078ec0ff */
[----:B------:R-:W-:-:S05]  /*0bf0*/  IADD3 R11, PT, PT, R3, R8, RZ ;  /* 0x00000008030b7210 */ /* 0x000fca0007ffe0ff */
[----:B------:R-:W-:-:S05]  /*0c00*/  VIADD R3, R11, 0xffffffff ;  /* 0xffffffff0b037836 */ /* 0x000fca0000000000 */
[----:B------:R-:W-:-:S13]  /*0c10*/  ISETP.GE.U32.AND P0, PT, R3, 0xfe, PT ;  /* 0x000000fe0300780c */ /* 0x000fda0003f06070 */
[----:B------:R-:W-:Y:S05]  /*0c20*/  @!P0 BRA `(.L_x_12) ;  /* 0x0000000000808947 */ /* 0x000fea0003800000 */
[----:B------:R-:W-:-:S13]  /*0c30*/  ISETP.GT.AND P0, PT, R11, 0xfe, PT ;  /* 0x000000fe0b00780c */ /* 0x000fda0003f04270 */
[----:B------:R-:W-:Y:S05]  /*0c40*/  @P0 BRA `(.L_x_13) ;  /* 0x00000000006c0947 */ /* 0x000fea0003800000 */
[----:B------:R-:W-:-:S13]  /*0c50*/  ISETP.GE.AND P0, PT, R11, 0x1, PT ;  /* 0x000000010b00780c */ /* 0x000fda0003f06270 */
[----:B------:R-:W-:Y:S05]  /*0c60*/  @P0 BRA `(.L_x_14) ;  /* 0x0000000000740947 */ /* 0x000fea0003800000 */
[----:B------:R-:W-:Y:S02]  /*0c70*/  ISETP.GE.AND P0, PT, R11, -0x18, PT ;  /* 0xffffffe80b00780c */ /* 0x000fe40003f06270 */
[----:B------:R-:W-:-:S11]  /*0c80*/  LOP3.LUT R0, R0, 0x80000000, RZ, 0xc0, !PT ;  /* 0x8000000000007812 */ /* 0x000fd600078ec0ff */
[----:B------:R-:W-:Y:S05]  /*0c90*/  @!P0 BRA `(.L_x_14) ;  /* 0x0000000000688947 */ /* 0x000fea0003800000 */
[CCC-:B------:R-:W-:Y:S01]  /*0ca0*/  FFMA.RZ R3, R14.reuse, R10.reuse, R9.reuse ;  /* 0x0000000a0e037223 */ /* 0x1c0fe2000000c009 */
[CCC-:B------:R-:W-:Y:S01]  /*0cb0*/  FFMA.RM R8, R14.reuse, R10.reuse, R9.reuse ;  /* 0x0000000a0e087223 */ /* 0x1c0fe20000004009 */
[C---:B------:R-:W-:Y:S02]  /*0cc0*/  ISETP.NE.AND P2, PT, R11.reuse, RZ, PT ;  /* 0x000000ff0b00720c */ /* 0x040fe40003f45270 */
[----:B------:R-:W-:Y:S02]  /*0cd0*/  ISETP.NE.AND P1, PT, R11, RZ, PT ;  /* 0x000000ff0b00720c */ /* 0x000fe40003f25270 */
[----:B------:R-:W-:Y:S01]  /*0ce0*/  LOP3.LUT R7, R3, 0x7fffff, RZ, 0xc0, !PT ;  /* 0x007fffff03077812 */ /* 0x000fe200078ec0ff */
[----:B------:R-:W-:Y:S01]  /*0cf0*/  FFMA.RP R3, R14, R10, R9 ;  /* 0x0000000a0e037223 */ /* 0x000fe20000008009 */
[C---:B------:R-:W-:Y:S01]  /*0d00*/  VIADD R10, R11.reuse, 0x20 ;  /* 0x000000200b0a7836 */ /* 0x040fe20000000000 */
[----:B------:R-:W-:Y:S02]  /*0d10*/  IADD3 R9, PT, PT, -R11, RZ, RZ ;  /* 0x000000ff0b097210 */ /* 0x000fe40007ffe1ff */
[----:B------:R-:W-:-:S02]  /*0d20*/  LOP3.LUT R7, R7, 0x800000, RZ, 0xfc, !PT ;  /* 0x0080000007077812 */ /* 0x000fc400078efcff */
[----:B------:R-:W-:Y:S02]  /*0d30*/  FSETP.NEU.FTZ.AND P0, PT, R3, R8, PT ;  /* 0x000000080300720b */ /* 0x000fe40003f1d000 */
[----:B------:R-:W-:Y:S02]  /*0d40*/  SHF.L.U32 R10, R7, R10, RZ ;  /* 0x0000000a070a7219 */ /* 0x000fe400000006ff */
[----:B------:R-:W-:Y:S02]  /*0d50*/  SEL R8, R9, RZ, P2 ;  /* 0x000000ff09087207 */ /* 0x000fe40001000000 */
[----:B------:R-:W-:Y:S02]  /*0d60*/  ISETP.NE.AND P1, PT, R10, RZ, P1 ;  /* 0x000000ff0a00720c */ /* 0x000fe40000f25270 */
[----:B------:R-:W-:Y:S02]  /*0d70*/  SHF.R.U32.HI R8, RZ, R8, R7 ;  /* 0x00000008ff087219 */ /* 0x000fe40000011607 */
[----:B------:R-:W-:-:S02]  /*0d80*/  PLOP3.LUT P0, PT, P0, P1, PT, 0xf8, 0x8f ;  /* 0x00000000008f781c */ /* 0x000fc40000703f70 */
[----:B------:R-:W-:Y:S02]  /*0d90*/  SHF.R.U32.HI R10, RZ, 0x1, R8 ;  /* 0x00000001ff0a7819 */ /* 0x000fe40000011608 */
[----:B------:R-:W-:-:S04]  /*0da0*/  SEL R3, RZ, 0x1, !P0 ;  /* 0x00000001ff037807 */ /* 0x000fc80004000000 */
[----:B------:R-:W-:-:S04]  /*0db0*/  LOP3.LUT R3, R3, 0x1, R10, 0xf8, !PT ;  /* 0x0000000103037812 */ /* 0x000fc800078ef80a */
[----:B------:R-:W-:-:S05]  /*0dc0*/  LOP3.LUT R3, R3, R8, RZ, 0xc0, !PT ;  /* 0x0000000803037212 */ /* 0x000fca00078ec0ff */
[----:B------:R-:W-:-:S05]  /*0dd0*/  IMAD.IADD R3, R10, 0x1, R3 ;  /* 0x000000010a037824 */ /* 0x000fca00078e0203 */
[----:B------:R-:W-:Y:S01]  /*0de0*/  LOP3.LUT R0, R3, R0, RZ, 0xfc, !PT ;  /* 0x0000000003007212 */ /* 0x000fe200078efcff */
[----:B------:R-:W-:Y:S06]  /*0df0*/  BRA `(.L_x_14) ;  /* 0x0000000000107947 */ /* 0x000fec0003800000 */
.L_x_13:
[----:B------:R-:W-:-:S04]  /*0e00*/  LOP3.LUT R0, R0, 0x80000000, RZ, 0xc0, !PT ;  /* 0x8000000000007812 */ /* 0x000fc800078ec0ff */
[----:B------:R-:W-:Y:S01]  /*0e10*/  LOP3.LUT R0, R0, 0x7f800000, RZ, 0xfc, !PT ;  /* 0x7f80000000007812 */ /* 0x000fe200078efcff */
[----:B------:R-:W-:Y:S06]  /*0e20*/  BRA `(.L_x_14) ;  /* 0x0000000000047947 */ /* 0x000fec0003800000 */
.L_x_12:
[----:B------:R-:W-:-:S07]  /*0e30*/  IMAD R0, R8, 0x800000, R0 ;  /* 0x0080000008007824 */ /* 0x000fce00078e0200 */
.L_x_14:
[----:B------:R-:W-:Y:S05]  /*0e40*/  BSYNC.RECONVERGENT B2 ;  /* 0x0000000000027941 */ /* 0x000fea0003800200 */
.L_x_11:
[----:B------:R-:W-:Y:S05]  /*0e50*/  BRA `(.L_x_15) ;  /* 0x0000000000207947 */ /* 0x000fea0003800000 */
.L_x_10:
[----:B------:R-:W-:-:S04]  /*0e60*/  LOP3.LUT R0, R3, 0x80000000, R0, 0x48, !PT ;  /* 0x8000000003007812 */ /* 0x000fc800078e4800 */
[----:B------:R-:W-:Y:S01]  /*0e70*/  LOP3.LUT R0, R0, 0x7f800000, RZ, 0xfc, !PT ;  /* 0x7f80000000007812 */ /* 0x000fe200078efcff */
[----:B------:R-:W-:Y:S06]  /*0e80*/  BRA `(.L_x_15) ;  /* 0x0000000000147947 */ /* 0x000fec0003800000 */
.L_x_9:
[----:B------:R-:W-:Y:S01]  /*0e90*/  LOP3.LUT R0, R3, 0x80000000, R0, 0x48, !PT ;  /* 0x8000000003007812 */ /* 0x000fe200078e4800 */
[----:B------:R-:W-:Y:S06]  /*0ea0*/  BRA `(.L_x_15) ;  /* 0x00000000000c7947 */ /* 0x000fec0003800000 */
.L_x_8:
[----:B------:R-:W0:Y:S01]  /*0eb0*/  MUFU.RSQ R0, -QNAN ;  /* 0xffc0000000007908 */ /* 0x000e220000001400 */
[----:B------:R-:W-:Y:S05]  /*0ec0*/  BRA `(.L_x_15) ;  /* 0x0000000000047947 */ /* 0x000fea0003800000 */
.L_x_7:
[----:B------:R-:W-:-:S07]  /*0ed0*/  FADD.FTZ R0, R0, R3 ;  /* 0x0000000300007221 */ /* 0x000fce0000010000 */
.L_x_15:
[----:B------:R-:W-:Y:S05]  /*0ee0*/  BSYNC.RECONVERGENT B1 ;  /* 0x0000000000017941 */ /* 0x000fea0003800200 */
.L_x_5:
[----:B------:R-:W-:-:S04]  /*0ef0*/  HFMA2 R7, -RZ, RZ, 0, 0 ;  /* 0x00000000ff077431 */ /* 0x000fc800000001ff */
[----:B0-----:R-:W-:Y:S05]  /*0f00*/  RET.REL.NODEC R6 `(_Z7iteratePc) ;  /* 0xfffffff0063c7950 */ /* 0x001fea0003c3ffff */
.L_x_16:
[----:B------:R-:W-:-:S00]  /*0f10*/  BRA `(.L_x_16) ;  /* 0xfffffffc00fc7947 */ /* 0x000fc0000383ffff */
[----:B------:R-:W-:-:S00]  /*0f20*/  NOP ;  /* 0x0000000000007918 */ /* 0x000fc00000000000 */
        /* <DEDUP_REMOVED lines=13> */
.L_x_17:


//--------------------- .nv.shared.reserved.0     --------------------------
	.section	.nv.shared.reserved.0,"aw",@nobits
	.weak		__nv_reservedSMEM_offset_0_alias
	.size		__nv_reservedSMEM_offset_0_alias, 0, 64
	.other		__nv_reservedSMEM_offset_0_alias,@"STO_CUDA_RESERVED_SHARED STV_DEFAULT"
__nv_reservedSMEM_offset_0_alias:
	.zero		0
	.zero		64


//--------------------- .nv.constant0._Z7iteratePc --------------------------
	.section	.nv.constant0._Z7iteratePc,"a",@progbits
	.sectionflags	@""
	.align	4
.nv.constant0._Z7iteratePc:
	.zero		904


//--------------------- SYMBOLS --------------------------

	.type		.nv.reservedSmem.offset0,@object
	.size		.nv.reservedSmem.offset0,0x4
